	.headerflags	@"EF_CUDA_TEXMODE_UNIFIED EF_CUDA_64BIT_ADDRESS EF_CUDA_ACCELERATORS EF_CUDA_SM90 EF_CUDA_VIRTUAL_SM(EF_CUDA_SM90)"
	.elftype	@"ET_EXEC"


//--------------------- .nv.info                  --------------------------
	.section	.nv.info,"",@"SHT_CUDA_INFO"
	.align	4


	//----- nvinfo : EIATTR_REGCOUNT
	.align		4
        /*0000*/ 	.byte	0x04, 0x2f
        /*0002*/ 	.short	(.L_1 - .L_0)
	.align		4
.L_0:
        /*0004*/ 	.word	index@(triton_poi_fused_add_exp_mul_reciprocal_0)
        /*0008*/ 	.word	0x0000000a


	//----- nvinfo : EIATTR_MIN_STACK_SIZE
	.align		4
.L_1:
        /*000c*/ 	.byte	0x04, 0x12
        /*000e*/ 	.short	(.L_3 - .L_2)
	.align		4
.L_2:
        /*0010*/ 	.word	index@(triton_poi_fused_add_exp_mul_reciprocal_0)
        /*0014*/ 	.word	0x00000000


	//----- nvinfo : EIATTR_FRAME_SIZE
	.align		4
.L_3:
        /*0018*/ 	.byte	0x04, 0x11
        /*001a*/ 	.short	(.L_5 - .L_4)
	.align		4
.L_4:
        /*001c*/ 	.word	index@(triton_poi_fused_add_exp_mul_reciprocal_0)
        /*0020*/ 	.word	0x00000000


	//----- nvinfo : EIATTR_MIN_STACK_SIZE
	.align		4
.L_5:
        /*0024*/ 	.byte	0x04, 0x12
        /*0026*/ 	.short	(.L_7 - .L_6)
	.align		4
.L_6:
        /*0028*/ 	.word	index@(triton_poi_fused_add_exp_mul_reciprocal_0)
        /*002c*/ 	.word	0x00000000
.L_7:


//--------------------- .nv.info.triton_poi_fused_add_exp_mul_reciprocal_0 --------------------------
	.section	.nv.info.triton_poi_fused_add_exp_mul_reciprocal_0,"",@"SHT_CUDA_INFO"
	.sectionflags	@""
	.align	4


	//----- nvinfo : EIATTR_CUDA_API_VERSION
	.align		4
        /*0000*/ 	.byte	0x04, 0x37
        /*0002*/ 	.short	(.L_9 - .L_8)
.L_8:
        /*0004*/ 	.word	0x0000007c


	//----- nvinfo : EIATTR_KPARAM_INFO
	.align		4
.L_9:
        /*0008*/ 	.byte	0x04, 0x17
        /*000a*/ 	.short	(.L_11 - .L_10)
.L_10:
        /*000c*/ 	.word	0x00000000
        /*0010*/ 	.short	0x0002
        /*0012*/ 	.short	0x0010
        /*0014*/ 	.byte	0x00, 0xf0, 0x11, 0x00


	//----- nvinfo : EIATTR_KPARAM_INFO
	.align		4
.L_11:
        /*0018*/ 	.byte	0x04, 0x17
        /*001a*/ 	.short	(.L_13 - .L_12)
.L_12:
        /*001c*/ 	.word	0x00000000
        /*0020*/ 	.short	0x0001
        /*0022*/ 	.short	0x0008
        /*0024*/ 	.byte	0x00, 0xf4, 0x21, 0x00


	//----- nvinfo : EIATTR_KPARAM_INFO
	.align		4
.L_13:
        /*0028*/ 	.byte	0x04, 0x17
        /*002a*/ 	.short	(.L_15 - .L_14)
.L_14:
        /*002c*/ 	.word	0x00000000
        /*0030*/ 	.short	0x0000
        /*0032*/ 	.short	0x0000
        /*0034*/ 	.byte	0x00, 0xf4, 0x21, 0x00


	//----- nvinfo : EIATTR_SPARSE_MMA_MASK
	.align		4
.L_15:
        /*0038*/ 	.byte	0x03, 0x50
        /*003a*/ 	.short	0x0000


	//----- nvinfo : EIATTR_MAXREG_COUNT
	.align		4
        /*003c*/ 	.byte	0x03, 0x1b
        /*003e*/ 	.short	0x00ff


	//----- nvinfo : EIATTR_EXIT_INSTR_OFFSETS
	.align		4
        /*0040*/ 	.byte	0x04, 0x1c
        /*0042*/ 	.short	(.L_17 - .L_16)


	//   ....[0]....
.L_16:
        /*0044*/ 	.word	0x000001d0


	//   ....[1]....
        /*0048*/ 	.word	0x000001f0


	//----- nvinfo : EIATTR_REQNTID
	.align		4
.L_17:
        /*004c*/ 	.byte	0x04, 0x10
        /*004e*/ 	.short	(.L_19 - .L_18)
.L_18:
        /*0050*/ 	.word	0x00000080
        /*0054*/ 	.word	0x00000001
        /*0058*/ 	.word	0x00000001


	//----- nvinfo : EIATTR_CRS_STACK_SIZE
	.align		4
.L_19:
        /*005c*/ 	.byte	0x04, 0x1e
        /*005e*/ 	.short	(.L_21 - .L_20)
.L_20:
        /*0060*/ 	.word	0x00000000


	//----- nvinfo : EIATTR_CBANK_PARAM_SIZE
	.align		4
.L_21:
        /*0064*/ 	.byte	0x03, 0x19
        /*0066*/ 	.short	0x0014


	//----- nvinfo : EIATTR_PARAM_CBANK
	.align		4
        /*0068*/ 	.byte	0x04, 0x0a
        /*006a*/ 	.short	(.L_23 - .L_22)
	.align		4
.L_22:
        /*006c*/ 	.word	index@(.nv.constant0.triton_poi_fused_add_exp_mul_reciprocal_0)
        /*0070*/ 	.short	0x0210
        /*0072*/ 	.short	0x0014


	//----- nvinfo : EIATTR_SW_WAR
	.align		4
.L_23:
        /*0074*/ 	.byte	0x04, 0x36
        /*0076*/ 	.short	(.L_25 - .L_24)
.L_24:
        /*0078*/ 	.word	0x00000008
.L_25:


//--------------------- .nv.callgraph             --------------------------
	.section	.nv.callgraph,"",@"SHT_CUDA_CALLGRAPH"
	.align	4
	.sectionentsize	8
	.align		4
        /*0000*/ 	.word	0x00000000
	.align		4
        /*0004*/ 	.word	0xffffffff
	.align		4
        /*0008*/ 	.word	0x00000000
	.align		4
        /*000c*/ 	.word	0xfffffffe
	.align		4
        /*0010*/ 	.word	0x00000000
	.align		4
        /*0014*/ 	.word	0xfffffffd
	.align		4
        /*0018*/ 	.word	0x00000000
	.align		4
        /*001c*/ 	.word	0xfffffffc


//--------------------- .text.triton_poi_fused_add_exp_mul_reciprocal_0 --------------------------
	.section	.text.triton_poi_fused_add_exp_mul_reciprocal_0,"ax",@progbits
	.align	128
        .global         triton_poi_fused_add_exp_mul_reciprocal_0
        .type           triton_poi_fused_add_exp_mul_reciprocal_0,@function
        .size           triton_poi_fused_add_exp_mul_reciprocal_0,(.L_x_3 - triton_poi_fused_add_exp_mul_reciprocal_0)
        .other          triton_poi_fused_add_exp_mul_reciprocal_0,@"STO_CUDA_ENTRY STV_DEFAULT"
triton_poi_fused_add_exp_mul_reciprocal_0:
.text.triton_poi_fused_add_exp_mul_reciprocal_0:
[----:B------:R-:W0:Y:S02]  /*0000*/  LDC R1, c[0x0][0x28] ;  /* 0x00000a00ff017b82 */ /* 0x000e240000000800 */
[----:B------:R-:W1:Y:S01]  /*0010*/  S2R R0, SR_TID.X ;  /* 0x0000000000007919 */ /* 0x000e620000002100 */
[----:B------:R-:W-:Y:S01]  /*0020*/  ULDC.64 UR4, c[0x0][0x208] ;  /* 0x0000820000047ab9 */ /* 0x000fe20000000a00 */
[----:B------:R-:W-:Y:S01]  /*0030*/  BSSY B0, `(.L_x_0) ;  /* 0x000000a000007945 */ /* 0x000fe20003800000 */
[----:B------:R-:W-:Y:S01]  /*0040*/  HFMA2.MMA R2, -RZ, RZ, 0, 0 ;  /* 0x00000000ff027435 */ /* 0x000fe200000001ff */
[----:B------:R-:W2:Y:S01]  /*0050*/  S2R R5, SR_CTAID.X ;  /* 0x0000000000057919 */ /* 0x000ea20000002500 */
[----:B-1----:R-:W-:-:S04]  /*0060*/  LOP3.LUT R0, R0, 0x7f, RZ, 0xc0, !PT ;  /* 0x0000007f00007812 */ /* 0x002fc800078ec0ff */
[----:B--2---:R-:W-:-:S04]  /*0070*/  LEA R5, R5, R0, 0x7 ;  /* 0x0000000005057211 */ /* 0x004fc800078e38ff */
[----:B------:R-:W-:-:S13]  /*0080*/  ISETP.GE.AND P0, PT, R5, 0x100, PT ;  /* 0x000001000500780c */ /* 0x000fda0003f06270 */
[----:B------:R-:W-:Y:S05]  /*0090*/  @P0 BRA `(.L_x_1) ;  /* 0x00000000000c0947 */ /* 0x000fea0003800000 */
[----:B------:R-:W1:Y:S02]  /*00a0*/  LDC.64 R2, c[0x0][0x210] ;  /* 0x00008400ff027b82 */ /* 0x000e640000000a00 */
[----:B-1----:R-:W-:-:S06]  /*00b0*/  IMAD.WIDE R2, R5, 0x4, R2 ;  /* 0x0000000405027825 */ /* 0x002fcc00078e0202 */
[----:B------:R1:W5:Y:S02]  /*00c0*/  LDG.E R2, desc[UR4][R2.64] ;  /* 0x0000000402027981 */ /* 0x000364000c1e1900 */
.L_x_1:
[----:B------:R-:W-:Y:S05]  /*00d0*/  BSYNC B0 ;  /* 0x0000000000007941 */ /* 0x000fea0003800000 */
.L_x_0:
[----:B-----5:R-:W-:Y:S01]  /*00e0*/  FMUL R2, R2, -4 ;  /* 0xc080000002027820 */ /* 0x020fe20000400000 */
[----:B------:R-:W-:-:S03]  /*00f0*/  MOV R7, 0x3e800000 ;  /* 0x3e80000000077802 */ /* 0x000fc60000000f00 */
[----:B------:R-:W-:-:S05]  /*0100*/  FMUL R0, R2, 1.4426950216293334961 ;  /* 0x3fb8aa3b02007820 */ /* 0x000fca0000400000 */
[----:B------:R-:W-:-:S13]  /*0110*/  FSETP.GEU.AND P1, PT, R0, -126, PT ;  /* 0xc2fc00000000780b */ /* 0x000fda0003f2e000 */
[----:B------:R-:W-:-:S04]  /*0120*/  @!P1 FMUL R0, R0, 0.5 ;  /* 0x3f00000000009820 */ /* 0x000fc80000400000 */
[----:B------:R-:W2:Y:S02]  /*0130*/  MUFU.EX2 R2, R0 ;  /* 0x0000000000027308 */ /* 0x000ea40000000800 */
[----:B--2---:R-:W-:-:S04]  /*0140*/  @!P1 FMUL R2, R2, R2 ;  /* 0x0000000202029220 */ /* 0x004fc80000400000 */
[----:B------:R-:W-:Y:S02]  /*0150*/  FADD R4, R2, 1 ;  /* 0x3f80000002047421 */ /* 0x000fe40000000000 */
[----:B-1----:R-:W1:Y:S03]  /*0160*/  LDC.64 R2, c[0x0][0x218] ;  /* 0x00008600ff027b82 */ /* 0x002e660000000a00 */
[----:B------:R-:W-:-:S04]  /*0170*/  FSETP.GT.AND P1, PT, R4, 8.50705917302346158658e+37, PT ;  /* 0x7e8000000400780b */ /* 0x000fc80003f24000 */
[----:B------:R-:W-:-:S09]  /*0180*/  FSEL R7, R7, 1, P1 ;  /* 0x3f80000007077808 */ /* 0x000fd20000800000 */
[----:B------:R-:W-:-:S06]  /*0190*/  @P1 FMUL R4, R4, 0.25 ;  /* 0x3e80000004041820 */ /* 0x000fcc0000400000 */
[----:B------:R-:W2:Y:S01]  /*01a0*/  MUFU.RCP R4, R4 ;  /* 0x0000000400047308 */ /* 0x000ea20000001000 */
[----:B-1----:R-:W-:-:S04]  /*01b0*/  IMAD.WIDE R2, R5, 0x4, R2 ;  /* 0x0000000405027825 */ /* 0x002fc800078e0202 */
[----:B--2---:R-:W-:Y:S01]  /*01c0*/  FMUL R7, R4, R7 ;  /* 0x0000000704077220 */ /* 0x004fe20000400000 */
[----:B------:R-:W-:Y:S06]  /*01d0*/  @P0 EXIT ;  /* 0x000000000000094d */ /* 0x000fec0003800000 */
[----:B------:R-:W-:Y:S01]  /*01e0*/  STG.E desc[UR4][R2.64], R7 ;  /* 0x0000000702007986 */ /* 0x000fe2000c101904 */
[----:B------:R-:W-:Y:S05]  /*01f0*/  EXIT ;  /* 0x000000000000794d */ /* 0x000fea0003800000 */
.L_x_2:
[----:B------:R-:W-:-:S00]  /*0200*/  BRA `(.L_x_2) ;  /* 0xfffffffc00fc7947 */ /* 0x000fc0000383ffff */
[----:B------:R-:W-:-:S00]  /*0210*/  NOP ;  /* 0x0000000000007918 */ /* 0x000fc00000000000 */
        /* <DEDUP_REMOVED lines=14> */
.L_x_3:


//--------------------- .nv.constant0.triton_poi_fused_add_exp_mul_reciprocal_0 --------------------------
	.section	.nv.constant0.triton_poi_fused_add_exp_mul_reciprocal_0,"a",@progbits
	.sectionflags	@""
	.align	4
.nv.constant0.triton_poi_fused_add_exp_mul_reciprocal_0:
	.zero		548
